	.headerflags	@"EF_CUDA_TEXMODE_UNIFIED EF_CUDA_64BIT_ADDRESS EF_CUDA_ACCELERATORS EF_CUDA_SM90 EF_CUDA_VIRTUAL_SM(EF_CUDA_SM90)"
	.elftype	@"ET_EXEC"


//--------------------- .nv.info                  --------------------------
	.section	.nv.info,"",@"SHT_CUDA_INFO"
	.align	4


	//----- nvinfo : EIATTR_REGCOUNT
	.align		4
        /*0000*/ 	.byte	0x04, 0x2f
        /*0002*/ 	.short	(.L_3 - .L_2)
	.align		4
.L_2:
        /*0004*/ 	.word	index@(triton_poi_fused__native_batch_norm_legit_no_training__prelu_kernel_add_1)
        /*0008*/ 	.word	0x00000020


	//----- nvinfo : EIATTR_MIN_STACK_SIZE
	.align		4
.L_3:
        /*000c*/ 	.byte	0x04, 0x12
        /*000e*/ 	.short	(.L_5 - .L_4)
	.align		4
.L_4:
        /*0010*/ 	.word	index@(triton_poi_fused__native_batch_norm_legit_no_training__prelu_kernel_add_1)
        /*0014*/ 	.word	0x00000000


	//----- nvinfo : EIATTR_FRAME_SIZE
	.align		4
.L_5:
        /*0018*/ 	.byte	0x04, 0x11
        /*001a*/ 	.short	(.L_7 - .L_6)
	.align		4
.L_6:
        /*001c*/ 	.word	index@(triton_poi_fused__native_batch_norm_legit_no_training__prelu_kernel_add_1)
        /*0020*/ 	.word	0x00000000


	//----- nvinfo : EIATTR_MIN_STACK_SIZE
	.align		4
.L_7:
        /*0024*/ 	.byte	0x04, 0x12
        /*0026*/ 	.short	(.L_9 - .L_8)
	.align		4
.L_8:
        /*0028*/ 	.word	index@(triton_poi_fused__native_batch_norm_legit_no_training__prelu_kernel_add_1)
        /*002c*/ 	.word	0x00000000
.L_9:


//--------------------- .nv.info.triton_poi_fused__native_batch_norm_legit_no_training__prelu_kernel_add_1 --------------------------
	.section	.nv.info.triton_poi_fused__native_batch_norm_legit_no_training__prelu_kernel_add_1,"",@"SHT_CUDA_INFO"
	.sectionflags	@""
	.align	4


	//----- nvinfo : EIATTR_CUDA_API_VERSION
	.align		4
        /*0000*/ 	.byte	0x04, 0x37
        /*0002*/ 	.short	(.L_11 - .L_10)
.L_10:
        /*0004*/ 	.word	0x0000007c


	//----- nvinfo : EIATTR_KPARAM_INFO
	.align		4
.L_11:
        /*0008*/ 	.byte	0x04, 0x17
        /*000a*/ 	.short	(.L_13 - .L_12)
.L_12:
        /*000c*/ 	.word	0x00000000
        /*0010*/ 	.short	0x0013
        /*0012*/ 	.short	0x0098
        /*0014*/ 	.byte	0x00, 0xf0, 0x11, 0x00


	//----- nvinfo : EIATTR_KPARAM_INFO
	.align		4
.L_13:
        /*0018*/ 	.byte	0x04, 0x17
        /*001a*/ 	.short	(.L_15 - .L_14)
.L_14:
        /*001c*/ 	.word	0x00000000
        /*0020*/ 	.short	0x0012
        /*0022*/ 	.short	0x0090
        /*0024*/ 	.byte	0x00, 0xf4, 0x21, 0x00


	//----- nvinfo : EIATTR_KPARAM_INFO
	.align		4
.L_15:
        /*0028*/ 	.byte	0x04, 0x17
        /*002a*/ 	.short	(.L_17 - .L_16)
.L_16:
        /*002c*/ 	.word	0x00000000
        /*0030*/ 	.short	0x0011
        /*0032*/ 	.short	0x0088
        /*0034*/ 	.byte	0x00, 0xf4, 0x21, 0x00


	//----- nvinfo : EIATTR_KPARAM_INFO
	.align		4
.L_17:
        /*0038*/ 	.byte	0x04, 0x17
        /*003a*/ 	.short	(.L_19 - .L_18)
.L_18:
        /*003c*/ 	.word	0x00000000
        /*0040*/ 	.short	0x0010
        /*0042*/ 	.short	0x0080
        /*0044*/ 	.byte	0x00, 0xf4, 0x21, 0x00


	//----- nvinfo : EIATTR_KPARAM_INFO
	.align		4
.L_19:
        /*0048*/ 	.byte	0x04, 0x17
        /*004a*/ 	.short	(.L_21 - .L_20)
.L_20:
        /*004c*/ 	.word	0x00000000
        /*0050*/ 	.short	0x000f
        /*0052*/ 	.short	0x0078
        /*0054*/ 	.byte	0x00, 0xf4, 0x21, 0x00


	//----- nvinfo : EIATTR_KPARAM_INFO
	.align		4
.L_21:
        /*0058*/ 	.byte	0x04, 0x17
        /*005a*/ 	.short	(.L_23 - .L_22)
.L_22:
        /*005c*/ 	.word	0x00000000
        /*0060*/ 	.short	0x000e
        /*0062*/ 	.short	0x0070
        /*0064*/ 	.byte	0x00, 0xf4, 0x21, 0x00


	//----- nvinfo : EIATTR_KPARAM_INFO
	.align		4
.L_23:
        /*0068*/ 	.byte	0x04, 0x17
        /*006a*/ 	.short	(.L_25 - .L_24)
.L_24:
        /*006c*/ 	.word	0x00000000
        /*0070*/ 	.short	0x000d
        /*0072*/ 	.short	0x0068
        /*0074*/ 	.byte	0x00, 0xf4, 0x21, 0x00


	//----- nvinfo : EIATTR_KPARAM_INFO
	.align		4
.L_25:
        /*0078*/ 	.byte	0x04, 0x17
        /*007a*/ 	.short	(.L_27 - .L_26)
.L_26:
        /*007c*/ 	.word	0x00000000
        /*0080*/ 	.short	0x000c
        /*0082*/ 	.short	0x0060
        /*0084*/ 	.byte	0x00, 0xf4, 0x21, 0x00


	//----- nvinfo : EIATTR_KPARAM_INFO
	.align		4
.L_27:
        /*0088*/ 	.byte	0x04, 0x17
        /*008a*/ 	.short	(.L_29 - .L_28)
.L_28:
        /*008c*/ 	.word	0x00000000
        /*0090*/ 	.short	0x000b
        /*0092*/ 	.short	0x0058
        /*0094*/ 	.byte	0x00, 0xf4, 0x21, 0x00


	//----- nvinfo : EIATTR_KPARAM_INFO
	.align		4
.L_29:
        /*0098*/ 	.byte	0x04, 0x17
        /*009a*/ 	.short	(.L_31 - .L_30)
.L_30:
        /*009c*/ 	.word	0x00000000
        /*00a0*/ 	.short	0x000a
        /*00a2*/ 	.short	0x0050
        /*00a4*/ 	.byte	0x00, 0xf4, 0x21, 0x00


	//----- nvinfo : EIATTR_KPARAM_INFO
	.align		4
.L_31:
        /*00a8*/ 	.byte	0x04, 0x17
        /*00aa*/ 	.short	(.L_33 - .L_32)
.L_32:
        /*00ac*/ 	.word	0x00000000
        /*00b0*/ 	.short	0x0009
        /*00b2*/ 	.short	0x0048
        /*00b4*/ 	.byte	0x00, 0xf4, 0x21, 0x00


	//----- nvinfo : EIATTR_KPARAM_INFO
	.align		4
.L_33:
        /*00b8*/ 	.byte	0x04, 0x17
        /*00ba*/ 	.short	(.L_35 - .L_34)
.L_34:
        /*00bc*/ 	.word	0x00000000
        /*00c0*/ 	.short	0x0008
        /*00c2*/ 	.short	0x0040
        /*00c4*/ 	.byte	0x00, 0xf4, 0x21, 0x00


	//----- nvinfo : EIATTR_KPARAM_INFO
	.align		4
.L_35:
        /*00c8*/ 	.byte	0x04, 0x17
        /*00ca*/ 	.short	(.L_37 - .L_36)
.L_36:
        /*00cc*/ 	.word	0x00000000
        /*00d0*/ 	.short	0x0007
        /*00d2*/ 	.short	0x0038
        /*00d4*/ 	.byte	0x00, 0xf4, 0x21, 0x00


	//----- nvinfo : EIATTR_KPARAM_INFO
	.align		4
.L_37:
        /*00d8*/ 	.byte	0x04, 0x17
        /*00da*/ 	.short	(.L_39 - .L_38)
.L_38:
        /*00dc*/ 	.word	0x00000000
        /*00e0*/ 	.short	0x0006
        /*00e2*/ 	.short	0x0030
        /*00e4*/ 	.byte	0x00, 0xf4, 0x21, 0x00


	//----- nvinfo : EIATTR_KPARAM_INFO
	.align		4
.L_39:
        /*00e8*/ 	.byte	0x04, 0x17
        /*00ea*/ 	.short	(.L_41 - .L_40)
.L_40:
        /*00ec*/ 	.word	0x00000000
        /*00f0*/ 	.short	0x0005
        /*00f2*/ 	.short	0x0028
        /*00f4*/ 	.byte	0x00, 0xf4, 0x21, 0x00


	//----- nvinfo : EIATTR_KPARAM_INFO
	.align		4
.L_41:
        /*00f8*/ 	.byte	0x04, 0x17
        /*00fa*/ 	.short	(.L_43 - .L_42)
.L_42:
        /*00fc*/ 	.word	0x00000000
        /*0100*/ 	.short	0x0004
        /*0102*/ 	.short	0x0020
        /*0104*/ 	.byte	0x00, 0xf4, 0x21, 0x00


	//----- nvinfo : EIATTR_KPARAM_INFO
	.align		4
.L_43:
        /*0108*/ 	.byte	0x04, 0x17
        /*010a*/ 	.short	(.L_45 - .L_44)
.L_44:
        /*010c*/ 	.word	0x00000000
        /*0110*/ 	.short	0x0003
        /*0112*/ 	.short	0x0018
        /*0114*/ 	.byte	0x00, 0xf4, 0x21, 0x00


	//----- nvinfo : EIATTR_KPARAM_INFO
	.align		4
.L_45:
        /*0118*/ 	.byte	0x04, 0x17
        /*011a*/ 	.short	(.L_47 - .L_46)
.L_46:
        /*011c*/ 	.word	0x00000000
        /*0120*/ 	.short	0x0002
        /*0122*/ 	.short	0x0010
        /*0124*/ 	.byte	0x00, 0xf4, 0x21, 0x00


	//----- nvinfo : EIATTR_KPARAM_INFO
	.align		4
.L_47:
        /*0128*/ 	.byte	0x04, 0x17
        /*012a*/ 	.short	(.L_49 - .L_48)
.L_48:
        /*012c*/ 	.word	0x00000000
        /*0130*/ 	.short	0x0001
        /*0132*/ 	.short	0x0008
        /*0134*/ 	.byte	0x00, 0xf4, 0x21, 0x00


	//----- nvinfo : EIATTR_KPARAM_INFO
	.align		4
.L_49:
        /*0138*/ 	.byte	0x04, 0x17
        /*013a*/ 	.short	(.L_51 - .L_50)
.L_50:
        /*013c*/ 	.word	0x00000000
        /*0140*/ 	.short	0x0000
        /*0142*/ 	.short	0x0000
        /*0144*/ 	.byte	0x00, 0xf4, 0x21, 0x00


	//----- nvinfo : EIATTR_SPARSE_MMA_MASK
	.align		4
.L_51:
        /*0148*/ 	.byte	0x03, 0x50
        /*014a*/ 	.short	0x0000


	//----- nvinfo : EIATTR_MAXREG_COUNT
	.align		4
        /*014c*/ 	.byte	0x03, 0x1b
        /*014e*/ 	.short	0x00ff


	//----- nvinfo : EIATTR_EXIT_INSTR_OFFSETS
	.align		4
        /*0150*/ 	.byte	0x04, 0x1c
        /*0152*/ 	.short	(.L_53 - .L_52)


	//   ....[0]....
.L_52:
        /*0154*/ 	.word	0x000006e0


	//----- nvinfo : EIATTR_REQNTID
	.align		4
.L_53:
        /*0158*/ 	.byte	0x04, 0x10
        /*015a*/ 	.short	(.L_55 - .L_54)
.L_54:
        /*015c*/ 	.word	0x00000080
        /*0160*/ 	.word	0x00000001
        /*0164*/ 	.word	0x00000001


	//----- nvinfo : EIATTR_CBANK_PARAM_SIZE
	.align		4
.L_55:
        /*0168*/ 	.byte	0x03, 0x19
        /*016a*/ 	.short	0x009c


	//----- nvinfo : EIATTR_PARAM_CBANK
	.align		4
        /*016c*/ 	.byte	0x04, 0x0a
        /*016e*/ 	.short	(.L_57 - .L_56)
	.align		4
.L_56:
        /*0170*/ 	.word	index@(.nv.constant0.triton_poi_fused__native_batch_norm_legit_no_training__prelu_kernel_add_1)
        /*0174*/ 	.short	0x0210
        /*0176*/ 	.short	0x009c


	//----- nvinfo : EIATTR_SW_WAR
	.align		4
.L_57:
        /*0178*/ 	.byte	0x04, 0x36
        /*017a*/ 	.short	(.L_59 - .L_58)
.L_58:
        /*017c*/ 	.word	0x00000008
.L_59:


//--------------------- .nv.callgraph             --------------------------
	.section	.nv.callgraph,"",@"SHT_CUDA_CALLGRAPH"
	.align	4
	.sectionentsize	8
	.align		4
        /*0000*/ 	.word	0x00000000
	.align		4
        /*0004*/ 	.word	0xffffffff
	.align		4
        /*0008*/ 	.word	0x00000000
	.align		4
        /*000c*/ 	.word	0xfffffffe
	.align		4
        /*0010*/ 	.word	0x00000000
	.align		4
        /*0014*/ 	.word	0xfffffffd
	.align		4
        /*0018*/ 	.word	0x00000000
	.align		4
        /*001c*/ 	.word	0xfffffffc


//--------------------- .nv.constant4             --------------------------
	.section	.nv.constant4,"a",@progbits
	.align	8
	.align		8
.nv.constant4:
        /*0000*/ 	.dword	_$_str
	.align		8
        /*0008*/ 	.dword	_$_str_$_2


//--------------------- .text.triton_poi_fused__native_batch_norm_legit_no_training__prelu_kernel_add_1 --------------------------
	.section	.text.triton_poi_fused__native_batch_norm_legit_no_training__prelu_kernel_add_1,"ax",@progbits
	.align	128
        .global         triton_poi_fused__native_batch_norm_legit_no_training__prelu_kernel_add_1
        .type           triton_poi_fused__native_batch_norm_legit_no_training__prelu_kernel_add_1,@function
        .size           triton_poi_fused__native_batch_norm_legit_no_training__prelu_kernel_add_1,(.L_x_1 - triton_poi_fused__native_batch_norm_legit_no_training__prelu_kernel_add_1)
        .other          triton_poi_fused__native_batch_norm_legit_no_training__prelu_kernel_add_1,@"STO_CUDA_ENTRY STV_DEFAULT"
triton_poi_fused__native_batch_norm_legit_no_training__prelu_kernel_add_1:
.text.triton_poi_fused__native_batch_norm_legit_no_training__prelu_kernel_add_1:
[----:B------:R-:W-:Y:S01]  /*0000*/  LDC R1, c[0x0][0x28] ;  /* 0x00000a00ff017b82 */ /* 0x000fe20000000800 */
[----:B------:R-:W1:Y:S07]  /*0010*/  S2R R2, SR_TID.X ;  /* 0x0000000000027919 */ /* 0x000e6e0000002100 */
[----:B------:R-:W2:Y:S01]  /*0020*/  LDC.64 R8, c[0x0][0x220] ;  /* 0x00008800ff087b82 */ /* 0x000ea20000000a00 */
[----:B------:R-:W-:Y:S01]  /*0030*/  ULDC.64 UR4, c[0x0][0x208] ;  /* 0x0000820000047ab9 */ /* 0x000fe20000000a00 */
[----:B------:R-:W3:Y:S06]  /*0040*/  S2R R3, SR_CTAID.X ;  /* 0x0000000000037919 */ /* 0x000eec0000002500 */
[----:B------:R-:W4:Y:S08]  /*0050*/  LDC.64 R4, c[0x0][0x248] ;  /* 0x00009200ff047b82 */ /* 0x000f300000000a00 */
[----:B------:R-:W5:Y:S08]  /*0060*/  LDC.64 R6, c[0x0][0x218] ;  /* 0x00008600ff067b82 */ /* 0x000f700000000a00 */
[----:B------:R-:W5:Y:S01]  /*0070*/  LDC.64 R16, c[0x0][0x210] ;  /* 0x00008400ff107b82 */ /* 0x000f620000000a00 */
[----:B-1----:R-:W-:-:S07]  /*0080*/  LOP3.LUT R2, R2, 0x7f, RZ, 0xc0, !PT ;  /* 0x0000007f02027812 */ /* 0x002fce00078ec0ff */
[----:B------:R-:W1:Y:S01]  /*0090*/  LDC.64 R14, c[0x0][0x240] ;  /* 0x00009000ff0e7b82 */ /* 0x000e620000000a00 */
[----:B---3--:R-:W-:Y:S02]  /*00a0*/  SHF.R.S32.HI R0, RZ, 0x18, R3 ;  /* 0x00000018ff007819 */ /* 0x008fe40000011403 */
[----:B------:R-:W-:Y:S02]  /*00b0*/  LEA R2, R3, R2, 0x7 ;  /* 0x0000000203027211 */ /* 0x000fe400078e38ff */
[----:B------:R-:W-:-:S03]  /*00c0*/  SGXT R3, R0, 0x1 ;  /* 0x000000010003781a */ /* 0x000fc60000000200 */
[----:B------:R-:W3:Y:S01]  /*00d0*/  LDC.64 R22, c[0x0][0x238] ;  /* 0x00008e00ff167b82 */ /* 0x000ee20000000a00 */
[----:B------:R-:W-:-:S04]  /*00e0*/  LEA.HI R3, R3, R2, RZ, 0xa ;  /* 0x0000000203037211 */ /* 0x000fc800078f50ff */
[----:B------:R-:W-:-:S03]  /*00f0*/  SHF.R.S32.HI R3, RZ, 0xa, R3 ;  /* 0x0000000aff037819 */ /* 0x000fc60000011403 */
[----:B------:R-:W3:Y:S01]  /*0100*/  LDC.64 R18, c[0x0][0x250] ;  /* 0x00009400ff127b82 */ /* 0x000ee20000000a00 */
[----:B------:R-:W-:-:S04]  /*0110*/  LEA.HI R0, R3, R3, RZ, 0x3 ;  /* 0x0000000303007211 */ /* 0x000fc800078f18ff */
[----:B------:R-:W-:-:S03]  /*0120*/  LOP3.LUT R0, R0, 0xfffffff8, RZ, 0xc0, !PT ;  /* 0xfffffff800007812 */ /* 0x000fc600078ec0ff */
[----:B------:R-:W3:Y:S01]  /*0130*/  LDC.64 R20, c[0x0][0x230] ;  /* 0x00008c00ff147b82 */ /* 0x000ee20000000a00 */
[----:B------:R-:W-:-:S05]  /*0140*/  IADD3 R27, R3, -R0, RZ ;  /* 0x80000000031b7210 */ /* 0x000fca0007ffe0ff */
[C---:B--2---:R-:W-:Y:S02]  /*0150*/  IMAD.WIDE R8, R27.reuse, 0x4, R8 ;  /* 0x000000041b087825 */ /* 0x044fe400078e0208 */
[----:B------:R-:W2:Y:S02]  /*0160*/  LDC.64 R28, c[0x0][0x228] ;  /* 0x00008a00ff1c7b82 */ /* 0x000ea40000000a00 */
[C---:B----4-:R-:W-:Y:S01]  /*0170*/  IMAD.WIDE R4, R27.reuse, 0x4, R4 ;  /* 0x000000041b047825 */ /* 0x050fe200078e0204 */
[----:B------:R4:W2:Y:S05]  /*0180*/  LDG.E.EL R3, desc[UR4][R8.64] ;  /* 0x0000000408037981 */ /* 0x0008aa000c2e1900 */
[----:B------:R-:W2:Y:S01]  /*0190*/  LDC.64 R10, c[0x0][0x280] ;  /* 0x0000a000ff0a7b82 */ /* 0x000ea20000000a00 */
[----:B------:R-:W2:Y:S01]  /*01a0*/  LDG.E.EL R5, desc[UR4][R4.64] ;  /* 0x0000000404057981 */ /* 0x000ea2000c2e1900 */
[----:B-----5:R-:W-:-:S04]  /*01b0*/  IMAD.WIDE R6, R27, 0x4, R6 ;  /* 0x000000041b067825 */ /* 0x020fc800078e0206 */
[----:B0-----:R-:W-:Y:S02]  /*01c0*/  IMAD.WIDE R16, R2, 0x4, R16 ;  /* 0x0000000402107825 */ /* 0x001fe400078e0210 */
[----:B----4-:R-:W0:Y:S01]  /*01d0*/  LDC.64 R8, c[0x0][0x268] ;  /* 0x00009a00ff087b82 */ /* 0x010e220000000a00 */
[----:B------:R-:W4:Y:S01]  /*01e0*/  LDG.E.EL R7, desc[UR4][R6.64] ;  /* 0x0000000406077981 */ /* 0x000f22000c2e1900 */
[----:B-1----:R-:W-:-:S03]  /*01f0*/  IMAD.WIDE R14, R27, 0x4, R14 ;  /* 0x000000041b0e7825 */ /* 0x002fc600078e020e */
[----:B------:R1:W4:Y:S01]  /*0200*/  LDG.E R24, desc[UR4][R16.64] ;  /* 0x0000000410187981 */ /* 0x000322000c1e1900 */
[----:B---3--:R-:W-:Y:S02]  /*0210*/  IMAD.WIDE R22, R2, 0x4, R22 ;  /* 0x0000000402167825 */ /* 0x008fe400078e0216 */
[----:B------:R-:W3:Y:S02]  /*0220*/  LDC.64 R12, c[0x0][0x258] ;  /* 0x00009600ff0c7b82 */ /* 0x000ee40000000a00 */
[C---:B------:R-:W-:Y:S01]  /*0230*/  IMAD.WIDE R18, R27.reuse, 0x4, R18 ;  /* 0x000000041b127825 */ /* 0x040fe200078e0212 */
[----:B------:R5:W4:Y:S04]  /*0240*/  LDG.E.EL R6, desc[UR4][R14.64] ;  /* 0x000000040e067981 */ /* 0x000b28000c2e1900 */
[----:B------:R-:W4:Y:S01]  /*0250*/  LDG.E R25, desc[UR4][R22.64] ;  /* 0x0000000416197981 */ /* 0x000f22000c1e1900 */
[----:B-1----:R-:W1:Y:S03]  /*0260*/  LDC.64 R16, c[0x0][0x278] ;  /* 0x00009e00ff107b82 */ /* 0x002e660000000a00 */
[----:B------:R2:W4:Y:S05]  /*0270*/  LDG.E.EL R0, desc[UR4][R18.64] ;  /* 0x0000000412007981 */ /* 0x00052a000c2e1900 */
[----:B-----5:R-:W5:Y:S01]  /*0280*/  LDC.64 R14, c[0x0][0x260] ;  /* 0x00009800ff0e7b82 */ /* 0x020f620000000a00 */
[----:B------:R-:W-:-:S04]  /*0290*/  IMAD.WIDE R20, R27, 0x4, R20 ;  /* 0x000000041b147825 */ /* 0x000fc800078e0214 */
[C---:B--2---:R-:W-:Y:S02]  /*02a0*/  IMAD.WIDE R28, R27.reuse, 0x4, R28 ;  /* 0x000000041b1c7825 */ /* 0x044fe400078e021c */
[----:B------:R-:W2:Y:S01]  /*02b0*/  LDG.E.EL R21, desc[UR4][R20.64] ;  /* 0x0000000414157981 */ /* 0x000ea2000c2e1900 */
[----:B------:R-:W5:Y:S01]  /*02c0*/  LDC.64 R18, c[0x0][0x270] ;  /* 0x00009c00ff127b82 */ /* 0x000f620000000a00 */
[C---:B0-----:R-:W-:Y:S02]  /*02d0*/  IMAD.WIDE R8, R2.reuse, 0x4, R8 ;  /* 0x0000000402087825 */ /* 0x041fe400078e0208 */
[----:B------:R-:W2:Y:S02]  /*02e0*/  LDG.E.EL R4, desc[UR4][R28.64] ;  /* 0x000000041c047981 */ /* 0x000ea4000c2e1900 */
[----:B------:R-:W-:Y:S02]  /*02f0*/  IMAD.WIDE R10, R2, 0x4, R10 ;  /* 0x00000004020a7825 */ /* 0x000fe400078e020a */
[----:B------:R-:W2:Y:S01]  /*0300*/  LDG.E R8, desc[UR4][R8.64] ;  /* 0x0000000408087981 */ /* 0x000ea2000c1e1900 */
[----:B------:R-:W0:Y:S01]  /*0310*/  LDC.64 R22, c[0x0][0x288] ;  /* 0x0000a200ff167b82 */ /* 0x000e220000000a00 */
[----:B---3--:R-:W-:-:S02]  /*0320*/  IMAD.WIDE R12, R27, 0x4, R12 ;  /* 0x000000041b0c7825 */ /* 0x008fc400078e020c */
[----:B------:R-:W3:Y:S02]  /*0330*/  LDG.E R10, desc[UR4][R10.64] ;  /* 0x000000040a0a7981 */ /* 0x000ee4000c1e1900 */
[C---:B-1----:R-:W-:Y:S02]  /*0340*/  IMAD.WIDE R16, R27.reuse, 0x4, R16 ;  /* 0x000000041b107825 */ /* 0x042fe400078e0210 */
[----:B------:R-:W3:Y:S02]  /*0350*/  LDG.E.EL R13, desc[UR4][R12.64] ;  /* 0x000000040c0d7981 */ /* 0x000ee4000c2e1900 */
[C---:B-----5:R-:W-:Y:S02]  /*0360*/  IMAD.WIDE R14, R27.reuse, 0x4, R14 ;  /* 0x000000041b0e7825 */ /* 0x060fe400078e020e */
[----:B------:R-:W5:Y:S04]  /*0370*/  LDG.E.EL R16, desc[UR4][R16.64] ;  /* 0x0000000410107981 */ /* 0x000f68000c2e1900 */
[----:B------:R-:W5:Y:S01]  /*0380*/  LDG.E.EL R14, desc[UR4][R14.64] ;  /* 0x000000040e0e7981 */ /* 0x000f62000c2e1900 */
[----:B------:R-:W-:-:S06]  /*0390*/  IMAD.WIDE R18, R27, 0x4, R18 ;  /* 0x000000041b127825 */ /* 0x000fcc00078e0212 */
[----:B------:R1:W5:Y:S01]  /*03a0*/  LDG.E.EL R19, desc[UR4][R18.64] ;  /* 0x0000000412137981 */ /* 0x000362000c2e1900 */
[----:B0-----:R-:W-:-:S06]  /*03b0*/  IMAD.WIDE R22, R27, 0x4, R22 ;  /* 0x000000041b167825 */ /* 0x001fcc00078e0216 */
[----:B------:R-:W5:Y:S01]  /*03c0*/  LDG.E.EL R23, desc[UR4][R22.64] ;  /* 0x0000000416177981 */ /* 0x000f62000c2e1900 */
[----:B-1----:R-:W-:Y:S01]  /*03d0*/  HFMA2.MMA R18, -RZ, RZ, 1.625, 0 ;  /* 0x3e800000ff127435 */ /* 0x002fe200000001ff */
[----:B------:R-:W-:-:S04]  /*03e0*/  FADD R3, R3, 9.9999997473787516356e-06 ;  /* 0x3727c5ac03037421 */ /* 0x000fc80000000000 */
[----:B------:R-:W0:Y:S01]  /*03f0*/  MUFU.SQRT R9, R3 ;  /* 0x0000000300097308 */ /* 0x000e220000002000 */
[----:B------:R-:W-:-:S07]  /*0400*/  FADD R5, R5, 9.9999997473787516356e-06 ;  /* 0x3727c5ac05057421 */ /* 0x000fce0000000000 */
[----:B------:R-:W1:Y:S01]  /*0410*/  MUFU.SQRT R11, R5 ;  /* 0x00000005000b7308 */ /* 0x000e620000002000 */
[C---:B0-----:R-:W-:Y:S02]  /*0420*/  FSETP.GT.AND P0, PT, R9.reuse, 8.50705917302346158658e+37, PT ;  /* 0x7e8000000900780b */ /* 0x041fe40003f04000 */
[----:B------:R-:W-:Y:S02]  /*0430*/  FSETP.GEU.AND P2, PT, R9, 1.175494350822287508e-38, PT ;  /* 0x008000000900780b */ /* 0x000fe40003f4e000 */
[C---:B-1----:R-:W-:Y:S02]  /*0440*/  FSETP.GT.AND P1, PT, R11.reuse, 8.50705917302346158658e+37, PT ;  /* 0x7e8000000b00780b */ /* 0x042fe40003f24000 */
[----:B------:R-:W-:-:S07]  /*0450*/  FSETP.GEU.AND P3, PT, R11, 1.175494350822287508e-38, PT ;  /* 0x008000000b00780b */ /* 0x000fce0003f6e000 */
[----:B------:R-:W-:-:S04]  /*0460*/  @P0 FMUL R9, R9, 0.25 ;  /* 0x3e80000009090820 */ /* 0x000fc80000400000 */
[----:B------:R-:W-:Y:S01]  /*0470*/  @!P2 FMUL R9, R9, 16777216 ;  /* 0x4b8000000909a820 */ /* 0x000fe20000400000 */
[----:B------:R-:W-:-:S05]  /*0480*/  @P1 FMUL R11, R11, 0.25 ;  /* 0x3e8000000b0b1820 */ /* 0x000fca0000400000 */
[----:B------:R-:W0:Y:S01]  /*0490*/  MUFU.RCP R9, R9 ;  /* 0x0000000900097308 */ /* 0x000e220000001000 */
[----:B------:R-:W-:Y:S01]  /*04a0*/  @!P3 FMUL R11, R11, 16777216 ;  /* 0x4b8000000b0bb820 */ /* 0x000fe20000400000 */
[----:B------:R-:W-:-:S06]  /*04b0*/  FSEL R12, R18, 1, P0 ;  /* 0x3f800000120c7808 */ /* 0x000fcc0000000000 */
[----:B------:R-:W1:Y:S01]  /*04c0*/  MUFU.RCP R11, R11 ;  /* 0x0000000b000b7308 */ /* 0x000e620000001000 */
[----:B------:R-:W-:Y:S01]  /*04d0*/  @!P2 FMUL R12, R12, 16777216 ;  /* 0x4b8000000c0ca820 */ /* 0x000fe20000400000 */
[----:B------:R-:W-:Y:S01]  /*04e0*/  FSEL R18, R18, 1, P1 ;  /* 0x3f80000012127808 */ /* 0x000fe20000800000 */
[----:B----4-:R-:W-:Y:S02]  /*04f0*/  FADD R7, R24, -R7 ;  /* 0x8000000718077221 */ /* 0x010fe40000000000 */
[----:B0-----:R-:W-:Y:S02]  /*0500*/  FMUL R12, R9, R12 ;  /* 0x0000000c090c7220 */ /* 0x001fe40000400000 */
[----:B------:R-:W-:Y:S02]  /*0510*/  @!P3 FMUL R18, R18, 16777216 ;  /* 0x4b8000001212b820 */ /* 0x000fe40000400000 */
[----:B------:R-:W-:Y:S01]  /*0520*/  FMUL R3, R12, R7 ;  /* 0x000000070c037220 */ /* 0x000fe20000400000 */
[----:B------:R-:W-:-:S02]  /*0530*/  FADD R25, R25, -R6 ;  /* 0x8000000619197221 */ /* 0x000fc40000000000 */
[----:B------:R-:W0:Y:S01]  /*0540*/  LDC.64 R6, c[0x0][0x298] ;  /* 0x0000a600ff067b82 */ /* 0x000e220000000a00 */
[----:B--2---:R-:W-:Y:S01]  /*0550*/  FFMA R3, R4, R3, R21 ;  /* 0x0000000304037223 */ /* 0x004fe20000000015 */
[----:B-1----:R-:W-:Y:S01]  /*0560*/  FMUL R18, R11, R18 ;  /* 0x000000120b127220 */ /* 0x002fe20000400000 */
[----:B------:R-:W-:-:S05]  /*0570*/  FSETP.GT.AND P3, PT, R8, RZ, PT ;  /* 0x000000ff0800720b */ /* 0x000fca0003f64000 */
[----:B------:R-:W1:Y:S01]  /*0580*/  LDC.64 R20, c[0x0][0x290] ;  /* 0x0000a400ff147b82 */ /* 0x000e620000000a00 */
[----:B------:R-:W-:Y:S01]  /*0590*/  FMUL R18, R18, R25 ;  /* 0x0000001912127220 */ /* 0x000fe20000400000 */
[----:B---3--:R-:W-:-:S06]  /*05a0*/  FSETP.GT.AND P2, PT, R10, RZ, PT ;  /* 0x000000ff0a00720b */ /* 0x008fcc0003f44000 */
[----:B------:R-:W2:Y:S01]  /*05b0*/  LDC.64 R4, c[0x0][0x2a0] ;  /* 0x0000a800ff047b82 */ /* 0x000ea20000000a00 */
[----:B------:R-:W-:Y:S01]  /*05c0*/  FFMA R13, R0, R18, R13 ;  /* 0x00000012000d7223 */ /* 0x000fe2000000000d */
[----:B-----5:R-:W-:Y:S01]  /*05d0*/  FMUL R14, R14, R3 ;  /* 0x000000030e0e7220 */ /* 0x020fe20000400000 */
[----:B------:R-:W-:Y:S02]  /*05e0*/  FSETP.GT.AND P1, PT, R3, RZ, PT ;  /* 0x000000ff0300720b */ /* 0x000fe40003f24000 */
[----:B------:R-:W-:Y:S01]  /*05f0*/  FMUL R16, R16, R13 ;  /* 0x0000000d10107220 */ /* 0x000fe20000400000 */
[----:B------:R-:W-:Y:S01]  /*0600*/  FSETP.GT.AND P0, PT, R13, RZ, PT ;  /* 0x000000ff0d00720b */ /* 0x000fe20003f04000 */
[----:B------:R-:W-:Y:S01]  /*0610*/  @!P3 FMUL R8, R8, R19 ;  /* 0x000000130808b220 */ /* 0x000fe20000400000 */
[----:B------:R-:W-:Y:S01]  /*0620*/  FSEL R9, R3, R14, P1 ;  /* 0x0000000e03097208 */ /* 0x000fe20000800000 */
[----:B------:R-:W-:Y:S01]  /*0630*/  @!P2 FMUL R10, R10, R23 ;  /* 0x000000170a0aa220 */ /* 0x000fe20000400000 */
[----:B------:R-:W-:-:S03]  /*0640*/  FSEL R11, R13, R16, P0 ;  /* 0x000000100d0b7208 */ /* 0x000fc60000000000 */
[----:B------:R-:W-:Y:S02]  /*0650*/  FADD R8, R9, R8 ;  /* 0x0000000809087221 */ /* 0x000fe40000000000 */
[----:B------:R-:W-:Y:S01]  /*0660*/  FADD R11, R11, R10 ;  /* 0x0000000a0b0b7221 */ /* 0x000fe20000000000 */
[----:B-1----:R-:W-:-:S04]  /*0670*/  IMAD.WIDE R20, R2, 0x4, R20 ;  /* 0x0000000402147825 */ /* 0x002fc800078e0214 */
[----:B------:R-:W-:Y:S01]  /*0680*/  FADD R11, R11, R8 ;  /* 0x000000080b0b7221 */ /* 0x000fe20000000000 */
[C---:B0-----:R-:W-:Y:S01]  /*0690*/  IMAD.WIDE R6, R2.reuse, 0x4, R6 ;  /* 0x0000000402067825 */ /* 0x041fe200078e0206 */
[----:B------:R-:W-:Y:S03]  /*06a0*/  STG.E desc[UR4][R20.64], R3 ;  /* 0x0000000314007986 */ /* 0x000fe6000c101904 */
[----:B--2---:R-:W-:Y:S01]  /*06b0*/  IMAD.WIDE R4, R2, 0x4, R4 ;  /* 0x0000000402047825 */ /* 0x004fe200078e0204 */
[----:B------:R-:W-:Y:S04]  /*06c0*/  STG.E desc[UR4][R6.64], R13 ;  /* 0x0000000d06007986 */ /* 0x000fe8000c101904 */
[----:B------:R-:W-:Y:S01]  /*06d0*/  STG.E desc[UR4][R4.64], R11 ;  /* 0x0000000b04007986 */ /* 0x000fe2000c101904 */
[----:B------:R-:W-:Y:S05]  /*06e0*/  EXIT ;  /* 0x000000000000794d */ /* 0x000fea0003800000 */
.L_x_0:
[----:B------:R-:W-:-:S00]  /*06f0*/  BRA `(.L_x_0) ;  /* 0xfffffffc00fc7947 */ /* 0x000fc0000383ffff */
[----:B------:R-:W-:-:S00]  /*0700*/  NOP ;  /* 0x0000000000007918 */ /* 0x000fc00000000000 */
[----:B------:R-:W-:-:S00]  /*0710*/  NOP ;  /* 0x0000000000007918 */ /* 0x000fc00000000000 */
[----:B------:R-:W-:-:S00]  /*0720*/  NOP ;  /* 0x0000000000007918 */ /* 0x000fc00000000000 */
[----:B------:R-:W-:-:S00]  /*0730*/  NOP ;  /* 0x0000000000007918 */ /* 0x000fc00000000000 */
[----:B------:R-:W-:-:S00]  /*0740*/  NOP ;  /* 0x0000000000007918 */ /* 0x000fc00000000000 */
[----:B------:R-:W-:-:S00]  /*0750*/  NOP ;  /* 0x0000000000007918 */ /* 0x000fc00000000000 */
[----:B------:R-:W-:-:S00]  /*0760*/  NOP ;  /* 0x0000000000007918 */ /* 0x000fc00000000000 */
[----:B------:R-:W-:-:S00]  /*0770*/  NOP ;  /* 0x0000000000007918 */ /* 0x000fc00000000000 */
.L_x_1:


//--------------------- .nv.global.init           --------------------------
	.section	.nv.global.init,"aw",@progbits
.nv.global.init:
	.type		_$_str,@object
	.size		_$_str,(_$_str_$_2 - _$_str)
_$_str:
        /*0000*/ 	.byte	0x5f, 0x5f, 0x43, 0x55, 0x44, 0x41, 0x5f, 0x46, 0x54, 0x5a, 0x00
	.type		_$_str_$_2,@object
	.size		_$_str_$_2,(.L_1 - _$_str_$_2)
_$_str_$_2:
        /*000b*/ 	.byte	0x5f, 0x5f, 0x43, 0x55, 0x44, 0x41, 0x5f, 0x50, 0x52, 0x45, 0x43, 0x5f, 0x53, 0x51, 0x52, 0x54
        /*001b*/ 	.byte	0x00
.L_1:


//--------------------- .nv.constant0.triton_poi_fused__native_batch_norm_legit_no_training__prelu_kernel_add_1 --------------------------
	.section	.nv.constant0.triton_poi_fused__native_batch_norm_legit_no_training__prelu_kernel_add_1,"a",@progbits
	.sectionflags	@""
	.align	4
.nv.constant0.triton_poi_fused__native_batch_norm_legit_no_training__prelu_kernel_add_1:
	.zero		684
